//
// Generated by NVIDIA NVVM Compiler
//
// Compiler Build ID: CL-36424714
// Cuda compilation tools, release 13.0, V13.0.88
// Based on NVVM 20.0.0
//

.version 9.0
.target sm_100
.address_size 64

	// .globl	_Z5flopsPfii

.visible .entry _Z5flopsPfii(
	.param .u64 .ptr .align 1 _Z5flopsPfii_param_0,
	.param .u32 _Z5flopsPfii_param_1,
	.param .u32 _Z5flopsPfii_param_2
)
{
	.reg .pred 	%p<7>;
	.reg .b32 	%r<17>;
	.reg .b32 	%f<18>;
	.reg .b64 	%rd<5>;
	.reg .b64 	%fd<13>;

	ld.param.u64 	%rd1, [_Z5flopsPfii_param_0];
	ld.param.u32 	%r9, [_Z5flopsPfii_param_1];
	ld.param.u32 	%r10, [_Z5flopsPfii_param_2];
	mov.u32 	%r11, %tid.x;
	mov.u32 	%r12, %ctaid.x;
	mov.u32 	%r13, %ntid.x;
	mad.lo.s32 	%r1, %r12, %r13, %r11;
	setp.ge.s32 	%p1, %r1, %r10;
	@%p1 bra 	$L__BB0_9;
	cvt.rn.f64.s32 	%fd1, %r1;
	mul.f64 	%fd2, %fd1, 0d400921F9F01B866E;
	cvt.rn.f32.f64 	%f17, %fd2;
	setp.lt.s32 	%p2, %r9, 1;
	@%p2 bra 	$L__BB0_8;
	and.b32  	%r2, %r9, 3;
	setp.lt.u32 	%p3, %r9, 4;
	@%p3 bra 	$L__BB0_5;
	and.b32  	%r14, %r9, 2147483644;
	neg.s32 	%r15, %r14;
$L__BB0_4:
	cvt.f64.f32 	%fd3, %f17;
	fma.rn.f64 	%fd4, %fd3, 0d3FE0000000000000, %fd3;
	cvt.rn.f32.f64 	%f10, %fd4;
	cvt.f64.f32 	%fd5, %f10;
	fma.rn.f64 	%fd6, %fd5, 0d3FE0000000000000, %fd5;
	cvt.rn.f32.f64 	%f11, %fd6;
	cvt.f64.f32 	%fd7, %f11;
	fma.rn.f64 	%fd8, %fd7, 0d3FE0000000000000, %fd7;
	cvt.rn.f32.f64 	%f12, %fd8;
	cvt.f64.f32 	%fd9, %f12;
	fma.rn.f64 	%fd10, %fd9, 0d3FE0000000000000, %fd9;
	cvt.rn.f32.f64 	%f17, %fd10;
	add.s32 	%r15, %r15, 4;
	setp.ne.s32 	%p4, %r15, 0;
	@%p4 bra 	$L__BB0_4;
$L__BB0_5:
	setp.eq.s32 	%p5, %r2, 0;
	@%p5 bra 	$L__BB0_8;
	neg.s32 	%r16, %r2;
$L__BB0_7:
	.pragma "nounroll";
	cvt.f64.f32 	%fd11, %f17;
	fma.rn.f64 	%fd12, %fd11, 0d3FE0000000000000, %fd11;
	cvt.rn.f32.f64 	%f17, %fd12;
	add.s32 	%r16, %r16, 1;
	setp.ne.s32 	%p6, %r16, 0;
	@%p6 bra 	$L__BB0_7;
$L__BB0_8:
	cvta.to.global.u64 	%rd2, %rd1;
	mul.wide.s32 	%rd3, %r1, 4;
	add.s64 	%rd4, %rd2, %rd3;
	st.global.f32 	[%rd4], %f17;
$L__BB0_9:
	ret;

}


// ===== COMPILED SASS (sm_100) =====

	.target	sm_100

	.elftype	@"ET_EXEC"


//--------------------- .note.nv.tkinfo           --------------------------
	.section	.note.nv.tkinfo,"",@"SHT_NOTE"
	.sectionflags	@"SHF_NOTE_NV_TKINFO"
	.tkinfo
        /*0018*/ 	.word	0x00000002
        /*0030*/ 	.string	""
        /*0030*/ 	.string	"ptxas"
        /*0030*/ 	.string	"Cuda compilation tools, release 13.0, V13.0.88"
        /*0030*/ 	.string	"Build cuda_13.0.r13.0/compiler.36424714_0"
        /*0030*/ 	.string	"-arch sm_100 -m 64 "



//--------------------- .note.nv.cuinfo           --------------------------
	.section	.note.nv.cuinfo,"",@"SHT_NOTE"
	.sectionflags	@"SHF_NOTE_NV_CUINFO"
        /*0018*/ 	.short	0x0002
        /*001a*/ 	.short	0x0064
        /*001c*/ 	.short	0x0082
	.zero		2


//--------------------- .nv.info                  --------------------------
	.section	.nv.info,"",@"SHT_CUDA_INFO"
	.align	4


	//----- nvinfo : EIATTR_REGCOUNT
	.align		4
        /*0000*/ 	.byte	0x04, 0x2f
        /*0002*/ 	.short	(.L_1 - .L_0)
	.align		4
.L_0:
        /*0004*/ 	.word	index@(_Z5flopsPfii)
        /*0008*/ 	.word	0x00000010


	//----- nvinfo : EIATTR_FRAME_SIZE
	.align		4
.L_1:
        /*000c*/ 	.byte	0x04, 0x11
        /*000e*/ 	.short	(.L_3 - .L_2)
	.align		4
.L_2:
        /*0010*/ 	.word	index@(_Z5flopsPfii)
        /*0014*/ 	.word	0x00000000


	//----- nvinfo : EIATTR_MIN_STACK_SIZE
	.align		4
.L_3:
        /*0018*/ 	.byte	0x04, 0x12
        /*001a*/ 	.short	(.L_5 - .L_4)
	.align		4
.L_4:
        /*001c*/ 	.word	index@(_Z5flopsPfii)
        /*0020*/ 	.word	0x00000000
.L_5:


//--------------------- .nv.compat                --------------------------
	.section	.nv.compat,"",@"SHT_CUDA_COMPAT_INFO"
	.align	4
        /*0000*/ 	.byte	0x02, 0x09, 0x00, 0x00, 0x02, 0x02, 0x01, 0x00, 0x02, 0x05, 0x05, 0x00, 0x03, 0x07, 0x01, 0x01
        /*0010*/ 	.byte	0x02, 0x03, 0x00, 0x00, 0x02, 0x06, 0x01, 0x00, 0x04, 0x0b, 0x08, 0x00, 0x01, 0x00, 0x00, 0x00
        /*0020*/ 	.byte	0x00, 0x00, 0x00, 0x00


//--------------------- .nv.info._Z5flopsPfii     --------------------------
	.section	.nv.info._Z5flopsPfii,"",@"SHT_CUDA_INFO"
	.sectionflags	@""
	.align	4


	//----- nvinfo : EIATTR_CUDA_API_VERSION
	.align		4
        /*0000*/ 	.byte	0x04, 0x37
        /*0002*/ 	.short	(.L_7 - .L_6)
.L_6:
        /*0004*/ 	.word	0x00000082


	//----- nvinfo : EIATTR_KPARAM_INFO
	.align		4
.L_7:
        /*0008*/ 	.byte	0x04, 0x17
        /*000a*/ 	.short	(.L_9 - .L_8)
.L_8:
        /*000c*/ 	.word	0x00000000
        /*0010*/ 	.short	0x0002
        /*0012*/ 	.short	0x000c
        /*0014*/ 	.byte	0x00, 0xf0, 0x11, 0x00


	//----- nvinfo : EIATTR_KPARAM_INFO
	.align		4
.L_9:
        /*0018*/ 	.byte	0x04, 0x17
        /*001a*/ 	.short	(.L_11 - .L_10)
.L_10:
        /*001c*/ 	.word	0x00000000
        /*0020*/ 	.short	0x0001
        /*0022*/ 	.short	0x0008
        /*0024*/ 	.byte	0x00, 0xf0, 0x11, 0x00


	//----- nvinfo : EIATTR_KPARAM_INFO
	.align		4
.L_11:
        /*0028*/ 	.byte	0x04, 0x17
        /*002a*/ 	.short	(.L_13 - .L_12)
.L_12:
        /*002c*/ 	.word	0x00000000
        /*0030*/ 	.short	0x0000
        /*0032*/ 	.short	0x0000
        /*0034*/ 	.byte	0x00, 0xf5, 0x21, 0x00


	//----- nvinfo : EIATTR_SPARSE_MMA_MASK
	.align		4
.L_13:
        /*0038*/ 	.byte	0x03, 0x50
        /*003a*/ 	.short	0x0000


	//----- nvinfo : EIATTR_MAXREG_COUNT
	.align		4
        /*003c*/ 	.byte	0x03, 0x1b
        /*003e*/ 	.short	0x00ff


	//----- nvinfo : EIATTR_MERCURY_ISA_VERSION
	.align		4
        /*0040*/ 	.byte	0x03, 0x5f
        /*0042*/ 	.short	0x0101


	//----- nvinfo : EIATTR_VRC_CTA_INIT_COUNT
	.align		4
        /*0044*/ 	.byte	0x02, 0x4a
	.zero		1
	.zero		1


	//----- nvinfo : EIATTR_EXIT_INSTR_OFFSETS
	.align		4
        /*0048*/ 	.byte	0x04, 0x1c
        /*004a*/ 	.short	(.L_15 - .L_14)


	//   ....[0]....
.L_14:
        /*004c*/ 	.word	0x00000070


	//   ....[1]....
        /*0050*/ 	.word	0x000008a0


	//----- nvinfo : EIATTR_CBANK_PARAM_SIZE
	.align		4
.L_15:
        /*0054*/ 	.byte	0x03, 0x19
        /*0056*/ 	.short	0x0010


	//----- nvinfo : EIATTR_PARAM_CBANK
	.align		4
        /*0058*/ 	.byte	0x04, 0x0a
        /*005a*/ 	.short	(.L_17 - .L_16)
	.align		4
.L_16:
        /*005c*/ 	.word	index@(.nv.constant0._Z5flopsPfii)
        /*0060*/ 	.short	0x0380
        /*0062*/ 	.short	0x0010


	//----- nvinfo : EIATTR_SW_WAR
	.align		4
.L_17:
        /*0064*/ 	.byte	0x04, 0x36
        /*0066*/ 	.short	(.L_19 - .L_18)
.L_18:
        /*0068*/ 	.word	0x00000008
.L_19:


//--------------------- .nv.callgraph             --------------------------
	.section	.nv.callgraph,"",@"SHT_CUDA_CALLGRAPH"
	.align	4
	.sectionentsize	8
	.align		4
        /*0000*/ 	.word	0x00000000
	.align		4
        /*0004*/ 	.word	0xffffffff
	.align		4
        /*0008*/ 	.word	0x00000000
	.align		4
        /*000c*/ 	.word	0xfffffffe
	.align		4
        /*0010*/ 	.word	0x00000000
	.align		4
        /*0014*/ 	.word	0xfffffffd
	.align		4
        /*0018*/ 	.word	0x00000000
	.align		4
        /*001c*/ 	.word	0xfffffffc


//--------------------- .text._Z5flopsPfii        --------------------------
	.section	.text._Z5flopsPfii,"ax",@progbits
	.align	128
        .global         _Z5flopsPfii
        .type           _Z5flopsPfii,@function
        .size           _Z5flopsPfii,(.L_x_8 - _Z5flopsPfii)
        .other          _Z5flopsPfii,@"STO_CUDA_ENTRY STV_DEFAULT"
_Z5flopsPfii:
.text._Z5flopsPfii:
[----:B------:R-:W-:Y:S01]  /*0000*/  LDC R1, c[0x0][0x37c] ;  /* 0x0000df00ff017b82 */ /* 0x000fe20000000800 */
[----:B------:R-:W0:Y:S07]  /*0010*/  S2R R0, SR_TID.X ;  /* 0x0000000000007919 */ /* 0x000e2e0000002100 */
[----:B------:R-:W0:Y:S01]  /*0020*/  S2UR UR4, SR_CTAID.X ;  /* 0x00000000000479c3 */ /* 0x000e220000002500 */
[----:B------:R-:W1:Y:S07]  /*0030*/  LDCU UR5, c[0x0][0x38c] ;  /* 0x00007180ff0577ac */ /* 0x000e6e0008000800 */
[----:B------:R-:W0:Y:S02]  /*0040*/  LDC R3, c[0x0][0x360] ;  /* 0x0000d800ff037b82 */ /* 0x000e240000000800 */
[----:B0-----:R-:W-:-:S05]  /*0050*/  IMAD R0, R3, UR4, R0 ;  /* 0x0000000403007c24 */ /* 0x001fca000f8e0200 */
[----:B-1----:R-:W-:-:S13]  /*0060*/  ISETP.GE.AND P0, PT, R0, UR5, PT ;  /* 0x0000000500007c0c */ /* 0x002fda000bf06270 */
[----:B------:R-:W-:Y:S05]  /*0070*/  @P0 EXIT ;  /* 0x000000000000094d */ /* 0x000fea0003800000 */
[----:B------:R-:W0:Y:S01]  /*0080*/  I2F.F64 R2, R0 ;  /* 0x0000000000027312 */ /* 0x000e220000201c00 */
[----:B------:R-:W1:Y:S01]  /*0090*/  LDCU UR5, c[0x0][0x388] ;  /* 0x00007100ff0577ac */ /* 0x000e620008000800 */
[----:B------:R-:W-:Y:S01]  /*00a0*/  UMOV UR6, 0xf01b866e ;  /* 0xf01b866e00067882 */ /* 0x000fe20000000000 */
[----:B------:R-:W-:Y:S02]  /*00b0*/  UMOV UR7, 0x400921f9 ;  /* 0x400921f900077882 */ /* 0x000fe40000000000 */
[----:B0-----:R-:W-:Y:S02]  /*00c0*/  DMUL R2, R2, UR6 ;  /* 0x0000000602027c28 */ /* 0x001fe40008000000 */
[----:B------:R-:W0:Y:S01]  /*00d0*/  LDCU.64 UR6, c[0x0][0x358] ;  /* 0x00006b00ff0677ac */ /* 0x000e220008000a00 */
[----:B-1----:R-:W-:-:S03]  /*00e0*/  UISETP.GE.AND UP0, UPT, UR5, 0x1, UPT ;  /* 0x000000010500788c */ /* 0x002fc6000bf06270 */
[----:B------:R1:W2:Y:S06]  /*00f0*/  F2F.F32.F64 R13, R2 ;  /* 0x00000002000d7310 */ /* 0x0002ac0000301000 */
[----:B------:R-:W-:Y:S05]  /*0100*/  BRA.U !UP0, `(.L_x_0) ;  /* 0x0000000508d87547 */ /* 0x000fea000b800000 */
[----:B------:R-:W-:Y:S02]  /*0110*/  UISETP.GE.U32.AND UP0, UPT, UR5, 0x4, UPT ;  /* 0x000000040500788c */ /* 0x000fe4000bf06070 */
[----:B------:R-:W-:-:S07]  /*0120*/  ULOP3.LUT UR4, UR5, 0x3, URZ, 0xc0, !UPT ;  /* 0x0000000305047892 */ /* 0x000fce000f8ec0ff */
[----:B------:R-:W-:Y:S05]  /*0130*/  BRA.U !UP0, `(.L_x_1) ;  /* 0x0000000508a87547 */ /* 0x000fea000b800000 */
[----:B------:R-:W-:-:S04]  /*0140*/  ULOP3.LUT UR5, UR5, 0x7ffffffc, URZ, 0xc0, !UPT ;  /* 0x7ffffffc05057892 */ /* 0x000fc8000f8ec0ff */
[----:B------:R-:W-:-:S04]  /*0150*/  UIADD3 UR5, UPT, UPT, -UR5, URZ, URZ ;  /* 0x000000ff05057290 */ /* 0x000fc8000fffe1ff */
[----:B------:R-:W-:-:S09]  /*0160*/  UISETP.GE.AND UP0, UPT, UR5, URZ, UPT ;  /* 0x000000ff0500728c */ /* 0x000fd2000bf06270 */
[----:B------:R-:W-:Y:S05]  /*0170*/  BRA.U UP0, `(.L_x_2) ;  /* 0x00000005005c7547 */ /* 0x000fea000b800000 */
[----:B------:R-:W-:Y:S02]  /*0180*/  UIADD3 UR8, UPT, UPT, -UR5, URZ, URZ ;  /* 0x000000ff05087290 */ /* 0x000fe4000fffe1ff */
[----:B------:R-:W-:Y:S02]  /*0190*/  UPLOP3.LUT UP0, UPT, UPT, UPT, UPT, 0x80, 0x8 ;  /* 0x000000000008789c */ /* 0x000fe40003f0f070 */
[----:B------:R-:W-:-:S09]  /*01a0*/  UISETP.GT.AND UP1, UPT, UR8, 0xc, UPT ;  /* 0x0000000c0800788c */ /* 0x000fd2000bf24270 */
[----:B------:R-:W-:Y:S05]  /*01b0*/  BRA.U !UP1, `(.L_x_3) ;  /* 0x0000000109d07547 */ /* 0x000fea000b800000 */
[----:B------:R-:W-:-:S11]  /*01c0*/  UPLOP3.LUT UP0, UPT, UPT, UPT, UPT, 0x40, 0x4 ;  /* 0x000000000004789c */ /* 0x000fd60003f0e870 */
.L_x_4:
[----:B-1234-:R-:W1:Y:S01]  /*01d0*/  F2F.F64.F32 R2, R13 ;  /* 0x0000000d00027310 */ /* 0x01ee620000201800 */
[----:B------:R-:W-:-:S04]  /*01e0*/  UIADD3 UR5, UPT, UPT, UR5, 0x10, URZ ;  /* 0x0000001005057890 */ /* 0x000fc8000fffe0ff */
[----:B------:R-:W-:Y:S01]  /*01f0*/  UISETP.GE.AND UP1, UPT, UR5, -0xc, UPT ;  /* 0xfffffff40500788c */ /* 0x000fe2000bf26270 */
[----:B-1----:R-:W-:-:S10]  /*0200*/  DFMA R2, R2, 0.5, R2 ;  /* 0x3fe000000202782b */ /* 0x002fd40000000002 */
[----:B------:R-:W1:Y:S08]  /*0210*/  F2F.F32.F64 R2, R2 ;  /* 0x0000000200027310 */ /* 0x000e700000301000 */
[----:B-1----:R-:W1:Y:S02]  /*0220*/  F2F.F64.F32 R4, R2 ;  /* 0x0000000200047310 */ /* 0x002e640000201800 */
        /* <DEDUP_REMOVED lines=42> */
[----:B-1----:R-:W-:-:S06]  /*04d0*/  DFMA R2, R2, 0.5, R2 ;  /* 0x3fe000000202782b */ /* 0x002fcc0000000002 */
[----:B------:R3:W4:Y:S01]  /*04e0*/  F2F.F32.F64 R13, R2 ;  /* 0x00000002000d7310 */ /* 0x0007220000301000 */
[----:B------:R-:W-:Y:S05]  /*04f0*/  BRA.U !UP1, `(.L_x_4) ;  /* 0xfffffffd09347547 */ /* 0x000fea000b83ffff */
.L_x_3:
[----:B------:R-:W-:-:S04]  /*0500*/  UIADD3 UR8, UPT, UPT, -UR5, URZ, URZ ;  /* 0x000000ff05087290 */ /* 0x000fc8000fffe1ff */
[----:B------:R-:W-:-:S09]  /*0510*/  UISETP.GT.AND UP1, UPT, UR8, 0x4, UPT ;  /* 0x000000040800788c */ /* 0x000fd2000bf24270 */
[----:B------:R-:W-:Y:S05]  /*0520*/  BRA.U !UP1, `(.L_x_5) ;  /* 0x0000000109687547 */ /* 0x000fea000b800000 */
[----:B-1234-:R-:W1:Y:S01]  /*0530*/  F2F.F64.F32 R2, R13 ;  /* 0x0000000d00027310 */ /* 0x01ee620000201800 */
[----:B------:R-:W-:Y:S02]  /*0540*/  UIADD3 UR5, UPT, UPT, UR5, 0x8, URZ ;  /* 0x0000000805057890 */ /* 0x000fe4000fffe0ff */
[----:B------:R-:W-:Y:S01]  /*0550*/  UPLOP3.LUT UP0, UPT, UPT, UPT, UPT, 0x40, 0x4 ;  /* 0x000000000004789c */ /* 0x000fe20003f0e870 */
        /* <DEDUP_REMOVED lines=22> */
[----:B------:R5:W1:Y:S05]  /*06c0*/  F2F.F32.F64 R13, R6 ;  /* 0x00000006000d7310 */ /* 0x000a6a0000301000 */
.L_x_5:
[----:B------:R-:W-:-:S09]  /*06d0*/  UISETP.NE.OR UP0, UPT, UR5, URZ, UP0 ;  /* 0x000000ff0500728c */ /* 0x000fd20008705670 */
[----:B------:R-:W-:Y:S05]  /*06e0*/  BRA.U !UP0, `(.L_x_1) ;  /* 0x00000001083c7547 */ /* 0x000fea000b800000 */
.L_x_2:
[----:B-1234-:R-:W1:Y:S01]  /*06f0*/  F2F.F64.F32 R2, R13 ;  /* 0x0000000d00027310 */ /* 0x01ee620000201800 */
[----:B------:R-:W-:-:S04]  /*0700*/  UIADD3 UR5, UPT, UPT, UR5, 0x4, URZ ;  /* 0x0000000405057890 */ /* 0x000fc8000fffe0ff */
[----:B------:R-:W-:Y:S01]  /*0710*/  UISETP.NE.AND UP0, UPT, UR5, URZ, UPT ;  /* 0x000000ff0500728c */ /* 0x000fe2000bf05270 */
[----:B-1----:R-:W-:-:S10]  /*0720*/  DFMA R2, R2, 0.5, R2 ;  /* 0x3fe000000202782b */ /* 0x002fd40000000002 */
[----:B------:R-:W1:Y:S08]  /*0730*/  F2F.F32.F64 R2, R2 ;  /* 0x0000000200027310 */ /* 0x000e700000301000 */
[----:B-1----:R-:W1:Y:S02]  /*0740*/  F2F.F64.F32 R4, R2 ;  /* 0x0000000200047310 */ /* 0x002e640000201800 */
[----:B-1----:R-:W-:-:S10]  /*0750*/  DFMA R4, R4, 0.5, R4 ;  /* 0x3fe000000404782b */ /* 0x002fd40000000004 */
[----:B------:R-:W5:Y:S08]  /*0760*/  F2F.F32.F64 R4, R4 ;  /* 0x0000000400047310 */ /* 0x000f700000301000 */
[----:B-----5:R-:W1:Y:S02]  /*0770*/  F2F.F64.F32 R6, R4 ;  /* 0x0000000400067310 */ /* 0x020e640000201800 */
[----:B-1----:R-:W-:-:S10]  /*0780*/  DFMA R6, R6, 0.5, R6 ;  /* 0x3fe000000606782b */ /* 0x002fd40000000006 */
[----:B------:R-:W1:Y:S08]  /*0790*/  F2F.F32.F64 R6, R6 ;  /* 0x0000000600067310 */ /* 0x000e700000301000 */
[----:B-1----:R-:W1:Y:S02]  /*07a0*/  F2F.F64.F32 R8, R6 ;  /* 0x0000000600087310 */ /* 0x002e640000201800 */
[----:B-1----:R-:W-:-:S06]  /*07b0*/  DFMA R8, R8, 0.5, R8 ;  /* 0x3fe000000808782b */ /* 0x002fcc0000000008 */
[----:B------:R1:W2:Y:S01]  /*07c0*/  F2F.F32.F64 R13, R8 ;  /* 0x00000008000d7310 */ /* 0x0002a20000301000 */
[----:B------:R-:W-:Y:S05]  /*07d0*/  BRA.U UP0, `(.L_x_2) ;  /* 0xfffffffd00c47547 */ /* 0x000fea000b83ffff */
.L_x_1:
[----:B------:R-:W-:-:S09]  /*07e0*/  UISETP.NE.AND UP0, UPT, UR4, URZ, UPT ;  /* 0x000000ff0400728c */ /* 0x000fd2000bf05270 */
[----:B------:R-:W-:Y:S05]  /*07f0*/  BRA.U !UP0, `(.L_x_0) ;  /* 0x00000001081c7547 */ /* 0x000fea000b800000 */
[----:B------:R-:W-:-:S12]  /*0800*/  UIADD3 UR4, UPT, UPT, -UR4, URZ, URZ ;  /* 0x000000ff04047290 */ /* 0x000fd8000fffe1ff */
.L_x_6:
[----:B-1234-:R-:W1:Y:S01]  /*0810*/  F2F.F64.F32 R2, R13 ;  /* 0x0000000d00027310 */ /* 0x01ee620000201800 */
[----:B------:R-:W-:-:S04]  /*0820*/  UIADD3 UR4, UPT, UPT, UR4, 0x1, URZ ;  /* 0x0000000104047890 */ /* 0x000fc8000fffe0ff */
[----:B------:R-:W-:Y:S01]  /*0830*/  UISETP.NE.AND UP0, UPT, UR4, URZ, UPT ;  /* 0x000000ff0400728c */ /* 0x000fe2000bf05270 */
[----:B-1----:R-:W-:-:S06]  /*0840*/  DFMA R2, R2, 0.5, R2 ;  /* 0x3fe000000202782b */ /* 0x002fcc0000000002 */
[----:B------:R1:W2:Y:S02]  /*0850*/  F2F.F32.F64 R13, R2 ;  /* 0x00000002000d7310 */ /* 0x0002a40000301000 */
[----:B------:R-:W-:Y:S05]  /*0860*/  BRA.U UP0, `(.L_x_6) ;  /* 0xfffffffd00e87547 */ /* 0x000fea000b83ffff */
.L_x_0:
[----:B-1-3--:R-:W1:Y:S02]  /*0870*/  LDC.64 R2, c[0x0][0x380] ;  /* 0x0000e000ff027b82 */ /* 0x00ae640000000a00 */
[----:B-1----:R-:W-:-:S05]  /*0880*/  IMAD.WIDE R2, R0, 0x4, R2 ;  /* 0x0000000400027825 */ /* 0x002fca00078e0202 */
[----:B0-2-4-:R-:W-:Y:S01]  /*0890*/  STG.E desc[UR6][R2.64], R13 ;  /* 0x0000000d02007986 */ /* 0x015fe2000c101906 */
[----:B------:R-:W-:Y:S05]  /*08a0*/  EXIT ;  /* 0x000000000000794d */ /* 0x000fea0003800000 */
.L_x_7:
[----:B------:R-:W-:-:S00]  /*08b0*/  BRA `(.L_x_7) ;  /* 0xfffffffc00fc7947 */ /* 0x000fc0000383ffff */
[----:B------:R-:W-:-:S00]  /*08c0*/  NOP ;  /* 0x0000000000007918 */ /* 0x000fc00000000000 */
        /* <DEDUP_REMOVED lines=11> */
.L_x_8:


//--------------------- .nv.shared.reserved.0     --------------------------
	.section	.nv.shared.reserved.0,"aw",@nobits
	.weak		__nv_reservedSMEM_offset_0_alias
	.size		__nv_reservedSMEM_offset_0_alias, 0, 64
	.other		__nv_reservedSMEM_offset_0_alias,@"STO_CUDA_RESERVED_SHARED STV_DEFAULT"
__nv_reservedSMEM_offset_0_alias:
	.zero		0
	.zero		64


//--------------------- .nv.constant0._Z5flopsPfii --------------------------
	.section	.nv.constant0._Z5flopsPfii,"a",@progbits
	.sectionflags	@""
	.align	4
.nv.constant0._Z5flopsPfii:
	.zero		912


//--------------------- SYMBOLS --------------------------

	.type		.nv.reservedSmem.offset0,@object
	.size		.nv.reservedSmem.offset0,0x4
